	.headerflags	@"EF_CUDA_TEXMODE_UNIFIED EF_CUDA_64BIT_ADDRESS EF_CUDA_ACCELERATORS EF_CUDA_SM90 EF_CUDA_VIRTUAL_SM(EF_CUDA_SM90)"
	.elftype	@"ET_EXEC"


//--------------------- .nv.info                  --------------------------
	.section	.nv.info,"",@"SHT_CUDA_INFO"
	.align	4


	//----- nvinfo : EIATTR_REGCOUNT
	.align		4
        /*0000*/ 	.byte	0x04, 0x2f
        /*0002*/ 	.short	(.L_3 - .L_2)
	.align		4
.L_2:
        /*0004*/ 	.word	index@(triton_poi_fused__native_batch_norm_legit_no_training_convolution_relu_114)
        /*0008*/ 	.word	0x0000001c


	//----- nvinfo : EIATTR_MIN_STACK_SIZE
	.align		4
.L_3:
        /*000c*/ 	.byte	0x04, 0x12
        /*000e*/ 	.short	(.L_5 - .L_4)
	.align		4
.L_4:
        /*0010*/ 	.word	index@(triton_poi_fused__native_batch_norm_legit_no_training_convolution_relu_114)
        /*0014*/ 	.word	0x00000000


	//----- nvinfo : EIATTR_FRAME_SIZE
	.align		4
.L_5:
        /*0018*/ 	.byte	0x04, 0x11
        /*001a*/ 	.short	(.L_7 - .L_6)
	.align		4
.L_6:
        /*001c*/ 	.word	index@(triton_poi_fused__native_batch_norm_legit_no_training_convolution_relu_114)
        /*0020*/ 	.word	0x00000000


	//----- nvinfo : EIATTR_MIN_STACK_SIZE
	.align		4
.L_7:
        /*0024*/ 	.byte	0x04, 0x12
        /*0026*/ 	.short	(.L_9 - .L_8)
	.align		4
.L_8:
        /*0028*/ 	.word	index@(triton_poi_fused__native_batch_norm_legit_no_training_convolution_relu_114)
        /*002c*/ 	.word	0x00000000
.L_9:


//--------------------- .nv.info.triton_poi_fused__native_batch_norm_legit_no_training_convolution_relu_114 --------------------------
	.section	.nv.info.triton_poi_fused__native_batch_norm_legit_no_training_convolution_relu_114,"",@"SHT_CUDA_INFO"
	.sectionflags	@""
	.align	4


	//----- nvinfo : EIATTR_CUDA_API_VERSION
	.align		4
        /*0000*/ 	.byte	0x04, 0x37
        /*0002*/ 	.short	(.L_11 - .L_10)
.L_10:
        /*0004*/ 	.word	0x0000007c


	//----- nvinfo : EIATTR_KPARAM_INFO
	.align		4
.L_11:
        /*0008*/ 	.byte	0x04, 0x17
        /*000a*/ 	.short	(.L_13 - .L_12)
.L_12:
        /*000c*/ 	.word	0x00000000
        /*0010*/ 	.short	0x0007
        /*0012*/ 	.short	0x0038
        /*0014*/ 	.byte	0x00, 0xf0, 0x11, 0x00


	//----- nvinfo : EIATTR_KPARAM_INFO
	.align		4
.L_13:
        /*0018*/ 	.byte	0x04, 0x17
        /*001a*/ 	.short	(.L_15 - .L_14)
.L_14:
        /*001c*/ 	.word	0x00000000
        /*0020*/ 	.short	0x0006
        /*0022*/ 	.short	0x0030
        /*0024*/ 	.byte	0x00, 0xf4, 0x21, 0x00


	//----- nvinfo : EIATTR_KPARAM_INFO
	.align		4
.L_15:
        /*0028*/ 	.byte	0x04, 0x17
        /*002a*/ 	.short	(.L_17 - .L_16)
.L_16:
        /*002c*/ 	.word	0x00000000
        /*0030*/ 	.short	0x0005
        /*0032*/ 	.short	0x0028
        /*0034*/ 	.byte	0x00, 0xf4, 0x21, 0x00


	//----- nvinfo : EIATTR_KPARAM_INFO
	.align		4
.L_17:
        /*0038*/ 	.byte	0x04, 0x17
        /*003a*/ 	.short	(.L_19 - .L_18)
.L_18:
        /*003c*/ 	.word	0x00000000
        /*0040*/ 	.short	0x0004
        /*0042*/ 	.short	0x0020
        /*0044*/ 	.byte	0x00, 0xf4, 0x21, 0x00


	//----- nvinfo : EIATTR_KPARAM_INFO
	.align		4
.L_19:
        /*0048*/ 	.byte	0x04, 0x17
        /*004a*/ 	.short	(.L_21 - .L_20)
.L_20:
        /*004c*/ 	.word	0x00000000
        /*0050*/ 	.short	0x0003
        /*0052*/ 	.short	0x0018
        /*0054*/ 	.byte	0x00, 0xf4, 0x21, 0x00


	//----- nvinfo : EIATTR_KPARAM_INFO
	.align		4
.L_21:
        /*0058*/ 	.byte	0x04, 0x17
        /*005a*/ 	.short	(.L_23 - .L_22)
.L_22:
        /*005c*/ 	.word	0x00000000
        /*0060*/ 	.short	0x0002
        /*0062*/ 	.short	0x0010
        /*0064*/ 	.byte	0x00, 0xf4, 0x21, 0x00


	//----- nvinfo : EIATTR_KPARAM_INFO
	.align		4
.L_23:
        /*0068*/ 	.byte	0x04, 0x17
        /*006a*/ 	.short	(.L_25 - .L_24)
.L_24:
        /*006c*/ 	.word	0x00000000
        /*0070*/ 	.short	0x0001
        /*0072*/ 	.short	0x0008
        /*0074*/ 	.byte	0x00, 0xf4, 0x21, 0x00


	//----- nvinfo : EIATTR_KPARAM_INFO
	.align		4
.L_25:
        /*0078*/ 	.byte	0x04, 0x17
        /*007a*/ 	.short	(.L_27 - .L_26)
.L_26:
        /*007c*/ 	.word	0x00000000
        /*0080*/ 	.short	0x0000
        /*0082*/ 	.short	0x0000
        /*0084*/ 	.byte	0x00, 0xf4, 0x21, 0x00


	//----- nvinfo : EIATTR_SPARSE_MMA_MASK
	.align		4
.L_27:
        /*0088*/ 	.byte	0x03, 0x50
        /*008a*/ 	.short	0x0000


	//----- nvinfo : EIATTR_MAXREG_COUNT
	.align		4
        /*008c*/ 	.byte	0x03, 0x1b
        /*008e*/ 	.short	0x00ff


	//----- nvinfo : EIATTR_EXIT_INSTR_OFFSETS
	.align		4
        /*0090*/ 	.byte	0x04, 0x1c
        /*0092*/ 	.short	(.L_29 - .L_28)


	//   ....[0]....
.L_28:
        /*0094*/ 	.word	0x00000490


	//   ....[1]....
        /*0098*/ 	.word	0x000004b0


	//----- nvinfo : EIATTR_REQNTID
	.align		4
.L_29:
        /*009c*/ 	.byte	0x04, 0x10
        /*009e*/ 	.short	(.L_31 - .L_30)
.L_30:
        /*00a0*/ 	.word	0x00000020
        /*00a4*/ 	.word	0x00000001
        /*00a8*/ 	.word	0x00000001


	//----- nvinfo : EIATTR_CBANK_PARAM_SIZE
	.align		4
.L_31:
        /*00ac*/ 	.byte	0x03, 0x19
        /*00ae*/ 	.short	0x003c


	//----- nvinfo : EIATTR_PARAM_CBANK
	.align		4
        /*00b0*/ 	.byte	0x04, 0x0a
        /*00b2*/ 	.short	(.L_33 - .L_32)
	.align		4
.L_32:
        /*00b4*/ 	.word	index@(.nv.constant0.triton_poi_fused__native_batch_norm_legit_no_training_convolution_relu_114)
        /*00b8*/ 	.short	0x0210
        /*00ba*/ 	.short	0x003c


	//----- nvinfo : EIATTR_SW_WAR
	.align		4
.L_33:
        /*00bc*/ 	.byte	0x04, 0x36
        /*00be*/ 	.short	(.L_35 - .L_34)
.L_34:
        /*00c0*/ 	.word	0x00000008
.L_35:


//--------------------- .nv.callgraph             --------------------------
	.section	.nv.callgraph,"",@"SHT_CUDA_CALLGRAPH"
	.align	4
	.sectionentsize	8
	.align		4
        /*0000*/ 	.word	0x00000000
	.align		4
        /*0004*/ 	.word	0xffffffff
	.align		4
        /*0008*/ 	.word	0x00000000
	.align		4
        /*000c*/ 	.word	0xfffffffe
	.align		4
        /*0010*/ 	.word	0x00000000
	.align		4
        /*0014*/ 	.word	0xfffffffd
	.align		4
        /*0018*/ 	.word	0x00000000
	.align		4
        /*001c*/ 	.word	0xfffffffc


//--------------------- .nv.constant4             --------------------------
	.section	.nv.constant4,"a",@progbits
	.align	8
	.align		8
.nv.constant4:
        /*0000*/ 	.dword	_$_str
	.align		8
        /*0008*/ 	.dword	_$_str_$_2


//--------------------- .text.triton_poi_fused__native_batch_norm_legit_no_training_convolution_relu_114 --------------------------
	.section	.text.triton_poi_fused__native_batch_norm_legit_no_training_convolution_relu_114,"ax",@progbits
	.align	128
        .global         triton_poi_fused__native_batch_norm_legit_no_training_convolution_relu_114
        .type           triton_poi_fused__native_batch_norm_legit_no_training_convolution_relu_114,@function
        .size           triton_poi_fused__native_batch_norm_legit_no_training_convolution_relu_114,(.L_x_1 - triton_poi_fused__native_batch_norm_legit_no_training_convolution_relu_114)
        .other          triton_poi_fused__native_batch_norm_legit_no_training_convolution_relu_114,@"STO_CUDA_ENTRY STV_DEFAULT"
triton_poi_fused__native_batch_norm_legit_no_training_convolution_relu_114:
.text.triton_poi_fused__native_batch_norm_legit_no_training_convolution_relu_114:
[----:B------:R-:W0:Y:S01]  /*0000*/  LDC R1, c[0x0][0x28] ;  /* 0x00000a00ff017b82 */ /* 0x000e220000000800 */
[----:B------:R-:W1:Y:S07]  /*0010*/  S2R R0, SR_TID.X ;  /* 0x0000000000007919 */ /* 0x000e6e0000002100 */
[----:B------:R-:W2:Y:S01]  /*0020*/  LDC.64 R2, c[0x0][0x228] ;  /* 0x00008a00ff027b82 */ /* 0x000ea20000000a00 */
[----:B------:R-:W-:Y:S01]  /*0030*/  CS2R R22, SRZ ;  /* 0x0000000000167805 */ /* 0x000fe2000001ff00 */
[----:B------:R-:W-:Y:S01]  /*0040*/  ULDC.64 UR4, c[0x0][0x208] ;  /* 0x0000820000047ab9 */ /* 0x000fe20000000a00 */
[----:B------:R-:W3:Y:S05]  /*0050*/  S2R R7, SR_CTAID.X ;  /* 0x0000000000077919 */ /* 0x000eea0000002500 */
[----:B------:R-:W4:Y:S08]  /*0060*/  LDC.64 R8, c[0x0][0x220] ;  /* 0x00008800ff087b82 */ /* 0x000f300000000a00 */
[----:B------:R-:W5:Y:S08]  /*0070*/  LDC.64 R10, c[0x0][0x230] ;  /* 0x00008c00ff0a7b82 */ /* 0x000f700000000a00 */
[----:B------:R-:W4:Y:S01]  /*0080*/  LDC.64 R12, c[0x0][0x238] ;  /* 0x00008e00ff0c7b82 */ /* 0x000f220000000a00 */
[----:B-1----:R-:W-:-:S02]  /*0090*/  SHF.L.U32 R0, R0, 0x1, RZ ;  /* 0x0000000100007819 */ /* 0x002fc400000006ff */
[----:B---3--:R-:W-:Y:S02]  /*00a0*/  SHF.R.S32.HI R5, RZ, 0x19, R7 ;  /* 0x00000019ff057819 */ /* 0x008fe40000011407 */
[----:B------:R-:W-:Y:S02]  /*00b0*/  LOP3.LUT R0, R0, 0x3e, RZ, 0xc0, !PT ;  /* 0x0000003e00007812 */ /* 0x000fe400078ec0ff */
[----:B------:R-:W-:Y:S02]  /*00c0*/  SGXT R5, R5, 0x1 ;  /* 0x000000010505781a */ /* 0x000fe40000000200 */
[----:B------:R-:W-:Y:S02]  /*00d0*/  LEA R0, R7, R0, 0x6 ;  /* 0x0000000007007211 */ /* 0x000fe400078e30ff */
[----:B------:R-:W1:Y:S02]  /*00e0*/  LDC.64 R6, c[0x0][0x210] ;  /* 0x00008400ff067b82 */ /* 0x000e640000000a00 */
[----:B------:R-:W-:-:S02]  /*00f0*/  LEA.HI R5, R5, R0, RZ, 0x4 ;  /* 0x0000000005057211 */ /* 0x000fc400078f20ff */
[----:B------:R-:W-:Y:S02]  /*0100*/  ISETP.GE.AND P0, PT, R0, 0x40, PT ;  /* 0x000000400000780c */ /* 0x000fe40003f06270 */
[----:B------:R-:W-:-:S04]  /*0110*/  LOP3.LUT R5, R5, 0xfffffff0, RZ, 0xc0, !PT ;  /* 0xfffffff005057812 */ /* 0x000fc800078ec0ff */
[----:B------:R-:W-:Y:S02]  /*0120*/  IADD3 R15, R0, -R5, RZ ;  /* 0x80000005000f7210 */ /* 0x000fe40007ffe0ff */
[----:B------:R-:W3:Y:S03]  /*0130*/  LDC.64 R4, c[0x0][0x218] ;  /* 0x00008600ff047b82 */ /* 0x000ee60000000a00 */
[----:B--2---:R-:W-:-:S05]  /*0140*/  IMAD.WIDE R2, R15, 0x4, R2 ;  /* 0x000000040f027825 */ /* 0x004fca00078e0202 */
[----:B------:R1:W2:Y:S01]  /*0150*/  @!P0 LDG.E.EL.64 R22, desc[UR4][R2.64] ;  /* 0x0000000402168981 */ /* 0x0002a2000c2e1b00 */
[----:B------:R-:W-:Y:S02]  /*0160*/  CS2R R18, SRZ ;  /* 0x0000000000127805 */ /* 0x000fe4000001ff00 */
[----:B------:R-:W-:Y:S02]  /*0170*/  CS2R R16, SRZ ;  /* 0x0000000000107805 */ /* 0x000fe4000001ff00 */
[----:B------:R-:W-:Y:S01]  /*0180*/  CS2R R20, SRZ ;  /* 0x0000000000147805 */ /* 0x000fe2000001ff00 */
[----:B-1----:R-:W-:-:S04]  /*0190*/  IMAD.WIDE R2, R0, 0x4, R6 ;  /* 0x0000000400027825 */ /* 0x002fc800078e0206 */
[C---:B----4-:R-:W-:Y:S01]  /*01a0*/  IMAD.WIDE R6, R15.reuse, 0x4, R8 ;  /* 0x000000040f067825 */ /* 0x050fe200078e0208 */
[----:B------:R-:W4:Y:S03]  /*01b0*/  @!P0 LDG.E.64 R16, desc[UR4][R2.64] ;  /* 0x0000000402108981 */ /* 0x000f26000c1e1b00 */
[C---:B---3--:R-:W-:Y:S01]  /*01c0*/  IMAD.WIDE R4, R15.reuse, 0x4, R4 ;  /* 0x000000040f047825 */ /* 0x048fe200078e0204 */
[----:B------:R1:W3:Y:S04]  /*01d0*/  @!P0 LDG.E.EL.64 R20, desc[UR4][R6.64] ;  /* 0x0000000406148981 */ /* 0x0002e8000c2e1b00 */
[----:B------:R1:W4:Y:S01]  /*01e0*/  @!P0 LDG.E.EL.64 R18, desc[UR4][R4.64] ;  /* 0x0000000404128981 */ /* 0x000322000c2e1b00 */
[----:B-----5:R-:W-:-:S04]  /*01f0*/  IMAD.WIDE R8, R15, 0x4, R10 ;  /* 0x000000040f087825 */ /* 0x020fc800078e020a */
[----:B0-----:R-:W-:Y:S01]  /*0200*/  IMAD.WIDE R10, R15, 0x4, R12 ;  /* 0x000000040f0a7825 */ /* 0x001fe200078e020c */
[----:B------:R-:W-:Y:S02]  /*0210*/  CS2R R12, SRZ ;  /* 0x00000000000c7805 */ /* 0x000fe4000001ff00 */
[----:B------:R-:W-:Y:S01]  /*0220*/  CS2R R14, SRZ ;  /* 0x00000000000e7805 */ /* 0x000fe2000001ff00 */
[----:B-1----:R-:W-:Y:S01]  /*0230*/  HFMA2.MMA R6, -RZ, RZ, 1.625, 0 ;  /* 0x3e800000ff067435 */ /* 0x002fe200000001ff */
[----:B------:R-:W0:Y:S02]  /*0240*/  LDC.64 R4, c[0x0][0x240] ;  /* 0x00009000ff047b82 */ /* 0x000e240000000a00 */
[----:B------:R-:W5:Y:S04]  /*0250*/  @!P0 LDG.E.EL.64 R12, desc[UR4][R8.64] ;  /* 0x00000004080c8981 */ /* 0x000f68000c2e1b00 */
[----:B------:R-:W5:Y:S01]  /*0260*/  @!P0 LDG.E.EL.64 R14, desc[UR4][R10.64] ;  /* 0x000000040a0e8981 */ /* 0x000f62000c2e1b00 */
[----:B0-----:R-:W-:-:S04]  /*0270*/  IMAD.WIDE R4, R0, 0x4, R4 ;  /* 0x0000000400047825 */ /* 0x001fc800078e0204 */
[----:B--2---:R-:W-:Y:S01]  /*0280*/  FADD R22, R22, 9.9999997473787516356e-06 ;  /* 0x3727c5ac16167421 */ /* 0x004fe20000000000 */
[----:B------:R-:W-:-:S03]  /*0290*/  FADD R23, R23, 9.9999997473787516356e-06 ;  /* 0x3727c5ac17177421 */ /* 0x000fc60000000000 */
[----:B------:R-:W0:Y:S08]  /*02a0*/  MUFU.SQRT R24, R22 ;  /* 0x0000001600187308 */ /* 0x000e300000002000 */
[----:B------:R-:W1:Y:S01]  /*02b0*/  MUFU.SQRT R25, R23 ;  /* 0x0000001700197308 */ /* 0x000e620000002000 */
[C---:B0-----:R-:W-:Y:S02]  /*02c0*/  FSETP.GT.AND P1, PT, R24.reuse, 8.50705917302346158658e+37, PT ;  /* 0x7e8000001800780b */ /* 0x041fe40003f24000 */
[----:B------:R-:W-:-:S02]  /*02d0*/  FSETP.GEU.AND P3, PT, R24, 1.175494350822287508e-38, PT ;  /* 0x008000001800780b */ /* 0x000fc40003f6e000 */
[C---:B-1----:R-:W-:Y:S02]  /*02e0*/  FSETP.GT.AND P2, PT, R25.reuse, 8.50705917302346158658e+37, PT ;  /* 0x7e8000001900780b */ /* 0x042fe40003f44000 */
[----:B------:R-:W-:-:S07]  /*02f0*/  FSETP.GEU.AND P4, PT, R25, 1.175494350822287508e-38, PT ;  /* 0x008000001900780b */ /* 0x000fce0003f8e000 */
[----:B------:R-:W-:-:S04]  /*0300*/  @P1 FMUL R24, R24, 0.25 ;  /* 0x3e80000018181820 */ /* 0x000fc80000400000 */
[----:B------:R-:W-:Y:S01]  /*0310*/  @!P3 FMUL R24, R24, 16777216 ;  /* 0x4b8000001818b820 */ /* 0x000fe20000400000 */
[----:B------:R-:W-:-:S04]  /*0320*/  @P2 FMUL R25, R25, 0.25 ;  /* 0x3e80000019192820 */ /* 0x000fc80000400000 */
[----:B------:R-:W-:Y:S01]  /*0330*/  @!P4 FMUL R25, R25, 16777216 ;  /* 0x4b8000001919c820 */ /* 0x000fe20000400000 */
[----:B------:R-:W0:Y:S01]  /*0340*/  MUFU.RCP R24, R24 ;  /* 0x0000001800187308 */ /* 0x000e220000001000 */
[----:B------:R-:W-:-:S07]  /*0350*/  FSEL R7, R6, 1, P1 ;  /* 0x3f80000006077808 */ /* 0x000fce0000800000 */
[----:B------:R-:W1:Y:S01]  /*0360*/  MUFU.RCP R25, R25 ;  /* 0x0000001900197308 */ /* 0x000e620000001000 */
[----:B------:R-:W-:Y:S01]  /*0370*/  FSEL R6, R6, 1, P2 ;  /* 0x3f80000006067808 */ /* 0x000fe20001000000 */
[----:B------:R-:W-:Y:S01]  /*0380*/  @!P3 FMUL R7, R7, 16777216 ;  /* 0x4b8000000707b820 */ /* 0x000fe20000400000 */
[----:B----4-:R-:W-:Y:S01]  /*0390*/  FADD R16, R18, R16 ;  /* 0x0000001012107221 */ /* 0x010fe20000000000 */
[----:B------:R-:W-:Y:S02]  /*03a0*/  FADD R17, R19, R17 ;  /* 0x0000001113117221 */ /* 0x000fe40000000000 */
[----:B------:R-:W-:Y:S01]  /*03b0*/  @!P4 FMUL R6, R6, 16777216 ;  /* 0x4b8000000606c820 */ /* 0x000fe20000400000 */
[----:B0-----:R-:W-:Y:S01]  /*03c0*/  FMUL R7, R24, R7 ;  /* 0x0000000718077220 */ /* 0x001fe20000400000 */
[----:B---3--:R-:W-:Y:S01]  /*03d0*/  FADD R20, R16, -R20 ;  /* 0x8000001410147221 */ /* 0x008fe20000000000 */
[----:B------:R-:W-:Y:S01]  /*03e0*/  FADD R21, R17, -R21 ;  /* 0x8000001511157221 */ /* 0x000fe20000000000 */
[----:B-1----:R-:W-:-:S02]  /*03f0*/  FMUL R6, R25, R6 ;  /* 0x0000000619067220 */ /* 0x002fc40000400000 */
[----:B------:R-:W-:Y:S02]  /*0400*/  FMUL R7, R20, R7 ;  /* 0x0000000714077220 */ /* 0x000fe40000400000 */
[----:B------:R-:W-:Y:S02]  /*0410*/  FMUL R6, R21, R6 ;  /* 0x0000000615067220 */ /* 0x000fe40000400000 */
[----:B-----5:R-:W-:Y:S02]  /*0420*/  FFMA R7, R7, R12, R14 ;  /* 0x0000000c07077223 */ /* 0x020fe4000000000e */
[----:B------:R-:W-:Y:S01]  /*0430*/  FFMA R6, R6, R13, R15 ;  /* 0x0000000d06067223 */ /* 0x000fe2000000000f */
[----:B------:R0:W-:Y:S02]  /*0440*/  @!P0 STG.E.64 desc[UR4][R2.64], R16 ;  /* 0x0000001002008986 */ /* 0x0001e4000c101b04 */
[----:B------:R-:W-:Y:S02]  /*0450*/  FSETP.GEU.AND P1, PT, R7, RZ, PT ;  /* 0x000000ff0700720b */ /* 0x000fe40003f2e000 */
[----:B------:R-:W-:-:S02]  /*0460*/  FSETP.GEU.AND P2, PT, R6, RZ, PT ;  /* 0x000000ff0600720b */ /* 0x000fc40003f4e000 */
[----:B------:R-:W-:Y:S02]  /*0470*/  FSEL R8, R7, RZ, P1 ;  /* 0x000000ff07087208 */ /* 0x000fe40000800000 */
[----:B------:R-:W-:Y:S01]  /*0480*/  FSEL R9, R6, RZ, P2 ;  /* 0x000000ff06097208 */ /* 0x000fe20001000000 */
[----:B0-----:R-:W-:Y:S08]  /*0490*/  @P0 EXIT ;  /* 0x000000000000094d */ /* 0x001ff00003800000 */
[----:B------:R-:W-:Y:S01]  /*04a0*/  STG.E.64 desc[UR4][R4.64], R8 ;  /* 0x0000000804007986 */ /* 0x000fe2000c101b04 */
[----:B------:R-:W-:Y:S05]  /*04b0*/  EXIT ;  /* 0x000000000000794d */ /* 0x000fea0003800000 */
.L_x_0:
[----:B------:R-:W-:-:S00]  /*04c0*/  BRA `(.L_x_0) ;  /* 0xfffffffc00fc7947 */ /* 0x000fc0000383ffff */
[----:B------:R-:W-:-:S00]  /*04d0*/  NOP ;  /* 0x0000000000007918 */ /* 0x000fc00000000000 */
        /* <DEDUP_REMOVED lines=10> */
.L_x_1:


//--------------------- .nv.global.init           --------------------------
	.section	.nv.global.init,"aw",@progbits
.nv.global.init:
	.type		_$_str,@object
	.size		_$_str,(_$_str_$_2 - _$_str)
_$_str:
        /*0000*/ 	.byte	0x5f, 0x5f, 0x43, 0x55, 0x44, 0x41, 0x5f, 0x46, 0x54, 0x5a, 0x00
	.type		_$_str_$_2,@object
	.size		_$_str_$_2,(.L_1 - _$_str_$_2)
_$_str_$_2:
        /*000b*/ 	.byte	0x5f, 0x5f, 0x43, 0x55, 0x44, 0x41, 0x5f, 0x50, 0x52, 0x45, 0x43, 0x5f, 0x53, 0x51, 0x52, 0x54
        /*001b*/ 	.byte	0x00
.L_1:


//--------------------- .nv.constant0.triton_poi_fused__native_batch_norm_legit_no_training_convolution_relu_114 --------------------------
	.section	.nv.constant0.triton_poi_fused__native_batch_norm_legit_no_training_convolution_relu_114,"a",@progbits
	.sectionflags	@""
	.align	4
.nv.constant0.triton_poi_fused__native_batch_norm_legit_no_training_convolution_relu_114:
	.zero		588
